	.headerflags	@"EF_CUDA_TEXMODE_UNIFIED EF_CUDA_64BIT_ADDRESS EF_CUDA_ACCELERATORS EF_CUDA_SM90 EF_CUDA_VIRTUAL_SM(EF_CUDA_SM90)"
	.elftype	@"ET_EXEC"


//--------------------- .nv.info                  --------------------------
	.section	.nv.info,"",@"SHT_CUDA_INFO"
	.align	4


	//----- nvinfo : EIATTR_REGCOUNT
	.align		4
        /*0000*/ 	.byte	0x04, 0x2f
        /*0002*/ 	.short	(.L_3 - .L_2)
	.align		4
.L_2:
        /*0004*/ 	.word	index@(triton_poi_fused__native_batch_norm_legit_no_training_convolution_relu_threshold_backward_2)
        /*0008*/ 	.word	0x0000001a


	//----- nvinfo : EIATTR_MIN_STACK_SIZE
	.align		4
.L_3:
        /*000c*/ 	.byte	0x04, 0x12
        /*000e*/ 	.short	(.L_5 - .L_4)
	.align		4
.L_4:
        /*0010*/ 	.word	index@(triton_poi_fused__native_batch_norm_legit_no_training_convolution_relu_threshold_backward_2)
        /*0014*/ 	.word	0x00000000


	//----- nvinfo : EIATTR_FRAME_SIZE
	.align		4
.L_5:
        /*0018*/ 	.byte	0x04, 0x11
        /*001a*/ 	.short	(.L_7 - .L_6)
	.align		4
.L_6:
        /*001c*/ 	.word	index@(triton_poi_fused__native_batch_norm_legit_no_training_convolution_relu_threshold_backward_2)
        /*0020*/ 	.word	0x00000000


	//----- nvinfo : EIATTR_MIN_STACK_SIZE
	.align		4
.L_7:
        /*0024*/ 	.byte	0x04, 0x12
        /*0026*/ 	.short	(.L_9 - .L_8)
	.align		4
.L_8:
        /*0028*/ 	.word	index@(triton_poi_fused__native_batch_norm_legit_no_training_convolution_relu_threshold_backward_2)
        /*002c*/ 	.word	0x00000000
.L_9:


//--------------------- .nv.info.triton_poi_fused__native_batch_norm_legit_no_training_convolution_relu_threshold_backward_2 --------------------------
	.section	.nv.info.triton_poi_fused__native_batch_norm_legit_no_training_convolution_relu_threshold_backward_2,"",@"SHT_CUDA_INFO"
	.sectionflags	@""
	.align	4


	//----- nvinfo : EIATTR_CUDA_API_VERSION
	.align		4
        /*0000*/ 	.byte	0x04, 0x37
        /*0002*/ 	.short	(.L_11 - .L_10)
.L_10:
        /*0004*/ 	.word	0x0000007c


	//----- nvinfo : EIATTR_KPARAM_INFO
	.align		4
.L_11:
        /*0008*/ 	.byte	0x04, 0x17
        /*000a*/ 	.short	(.L_13 - .L_12)
.L_12:
        /*000c*/ 	.word	0x00000000
        /*0010*/ 	.short	0x0008
        /*0012*/ 	.short	0x0040
        /*0014*/ 	.byte	0x00, 0xf0, 0x11, 0x00


	//----- nvinfo : EIATTR_KPARAM_INFO
	.align		4
.L_13:
        /*0018*/ 	.byte	0x04, 0x17
        /*001a*/ 	.short	(.L_15 - .L_14)
.L_14:
        /*001c*/ 	.word	0x00000000
        /*0020*/ 	.short	0x0007
        /*0022*/ 	.short	0x0038
        /*0024*/ 	.byte	0x00, 0xf4, 0x21, 0x00


	//----- nvinfo : EIATTR_KPARAM_INFO
	.align		4
.L_15:
        /*0028*/ 	.byte	0x04, 0x17
        /*002a*/ 	.short	(.L_17 - .L_16)
.L_16:
        /*002c*/ 	.word	0x00000000
        /*0030*/ 	.short	0x0006
        /*0032*/ 	.short	0x0030
        /*0034*/ 	.byte	0x00, 0xf4, 0x21, 0x00


	//----- nvinfo : EIATTR_KPARAM_INFO
	.align		4
.L_17:
        /*0038*/ 	.byte	0x04, 0x17
        /*003a*/ 	.short	(.L_19 - .L_18)
.L_18:
        /*003c*/ 	.word	0x00000000
        /*0040*/ 	.short	0x0005
        /*0042*/ 	.short	0x0028
        /*0044*/ 	.byte	0x00, 0xf4, 0x21, 0x00


	//----- nvinfo : EIATTR_KPARAM_INFO
	.align		4
.L_19:
        /*0048*/ 	.byte	0x04, 0x17
        /*004a*/ 	.short	(.L_21 - .L_20)
.L_20:
        /*004c*/ 	.word	0x00000000
        /*0050*/ 	.short	0x0004
        /*0052*/ 	.short	0x0020
        /*0054*/ 	.byte	0x00, 0xf4, 0x21, 0x00


	//----- nvinfo : EIATTR_KPARAM_INFO
	.align		4
.L_21:
        /*0058*/ 	.byte	0x04, 0x17
        /*005a*/ 	.short	(.L_23 - .L_22)
.L_22:
        /*005c*/ 	.word	0x00000000
        /*0060*/ 	.short	0x0003
        /*0062*/ 	.short	0x0018
        /*0064*/ 	.byte	0x00, 0xf4, 0x21, 0x00


	//----- nvinfo : EIATTR_KPARAM_INFO
	.align		4
.L_23:
        /*0068*/ 	.byte	0x04, 0x17
        /*006a*/ 	.short	(.L_25 - .L_24)
.L_24:
        /*006c*/ 	.word	0x00000000
        /*0070*/ 	.short	0x0002
        /*0072*/ 	.short	0x0010
        /*0074*/ 	.byte	0x00, 0xf4, 0x21, 0x00


	//----- nvinfo : EIATTR_KPARAM_INFO
	.align		4
.L_25:
        /*0078*/ 	.byte	0x04, 0x17
        /*007a*/ 	.short	(.L_27 - .L_26)
.L_26:
        /*007c*/ 	.word	0x00000000
        /*0080*/ 	.short	0x0001
        /*0082*/ 	.short	0x0008
        /*0084*/ 	.byte	0x00, 0xf4, 0x21, 0x00


	//----- nvinfo : EIATTR_KPARAM_INFO
	.align		4
.L_27:
        /*0088*/ 	.byte	0x04, 0x17
        /*008a*/ 	.short	(.L_29 - .L_28)
.L_28:
        /*008c*/ 	.word	0x00000000
        /*0090*/ 	.short	0x0000
        /*0092*/ 	.short	0x0000
        /*0094*/ 	.byte	0x00, 0xf4, 0x21, 0x00


	//----- nvinfo : EIATTR_SPARSE_MMA_MASK
	.align		4
.L_29:
        /*0098*/ 	.byte	0x03, 0x50
        /*009a*/ 	.short	0x0000


	//----- nvinfo : EIATTR_MAXREG_COUNT
	.align		4
        /*009c*/ 	.byte	0x03, 0x1b
        /*009e*/ 	.short	0x00ff


	//----- nvinfo : EIATTR_EXIT_INSTR_OFFSETS
	.align		4
        /*00a0*/ 	.byte	0x04, 0x1c
        /*00a2*/ 	.short	(.L_31 - .L_30)


	//   ....[0]....
.L_30:
        /*00a4*/ 	.word	0x00000590


	//   ....[1]....
        /*00a8*/ 	.word	0x000005b0


	//----- nvinfo : EIATTR_REQNTID
	.align		4
.L_31:
        /*00ac*/ 	.byte	0x04, 0x10
        /*00ae*/ 	.short	(.L_33 - .L_32)
.L_32:
        /*00b0*/ 	.word	0x00000080
        /*00b4*/ 	.word	0x00000001
        /*00b8*/ 	.word	0x00000001


	//----- nvinfo : EIATTR_CBANK_PARAM_SIZE
	.align		4
.L_33:
        /*00bc*/ 	.byte	0x03, 0x19
        /*00be*/ 	.short	0x0044


	//----- nvinfo : EIATTR_PARAM_CBANK
	.align		4
        /*00c0*/ 	.byte	0x04, 0x0a
        /*00c2*/ 	.short	(.L_35 - .L_34)
	.align		4
.L_34:
        /*00c4*/ 	.word	index@(.nv.constant0.triton_poi_fused__native_batch_norm_legit_no_training_convolution_relu_threshold_backward_2)
        /*00c8*/ 	.short	0x0210
        /*00ca*/ 	.short	0x0044


	//----- nvinfo : EIATTR_SW_WAR
	.align		4
.L_35:
        /*00cc*/ 	.byte	0x04, 0x36
        /*00ce*/ 	.short	(.L_37 - .L_36)
.L_36:
        /*00d0*/ 	.word	0x00000008
.L_37:


//--------------------- .nv.callgraph             --------------------------
	.section	.nv.callgraph,"",@"SHT_CUDA_CALLGRAPH"
	.align	4
	.sectionentsize	8
	.align		4
        /*0000*/ 	.word	0x00000000
	.align		4
        /*0004*/ 	.word	0xffffffff
	.align		4
        /*0008*/ 	.word	0x00000000
	.align		4
        /*000c*/ 	.word	0xfffffffe
	.align		4
        /*0010*/ 	.word	0x00000000
	.align		4
        /*0014*/ 	.word	0xfffffffd
	.align		4
        /*0018*/ 	.word	0x00000000
	.align		4
        /*001c*/ 	.word	0xfffffffc


//--------------------- .nv.constant4             --------------------------
	.section	.nv.constant4,"a",@progbits
	.align	8
	.align		8
.nv.constant4:
        /*0000*/ 	.dword	_$_str
	.align		8
        /*0008*/ 	.dword	_$_str_$_2


//--------------------- .text.triton_poi_fused__native_batch_norm_legit_no_training_convolution_relu_threshold_backward_2 --------------------------
	.section	.text.triton_poi_fused__native_batch_norm_legit_no_training_convolution_relu_threshold_backward_2,"ax",@progbits
	.align	128
        .global         triton_poi_fused__native_batch_norm_legit_no_training_convolution_relu_threshold_backward_2
        .type           triton_poi_fused__native_batch_norm_legit_no_training_convolution_relu_threshold_backward_2,@function
        .size           triton_poi_fused__native_batch_norm_legit_no_training_convolution_relu_threshold_backward_2,(.L_x_1 - triton_poi_fused__native_batch_norm_legit_no_training_convolution_relu_threshold_backward_2)
        .other          triton_poi_fused__native_batch_norm_legit_no_training_convolution_relu_threshold_backward_2,@"STO_CUDA_ENTRY STV_DEFAULT"
triton_poi_fused__native_batch_norm_legit_no_training_convolution_relu_threshold_backward_2:
.text.triton_poi_fused__native_batch_norm_legit_no_training_convolution_relu_threshold_backward_2:
[----:B------:R-:W0:Y:S01]  /*0000*/  LDC R1, c[0x0][0x28] ;  /* 0x00000a00ff017b82 */ /* 0x000e220000000800 */
[----:B------:R-:W1:Y:S01]  /*0010*/  S2R R0, SR_TID.X ;  /* 0x0000000000007919 */ /* 0x000e620000002100 */
[----:B------:R-:W-:Y:S01]  /*0020*/  CS2R R14, SRZ ;  /* 0x00000000000e7805 */ /* 0x000fe2000001ff00 */
[----:B------:R-:W-:-:S05]  /*0030*/  ULDC.64 UR4, c[0x0][0x208] ;  /* 0x0000820000047ab9 */ /* 0x000fca0000000a00 */
[----:B------:R-:W2:Y:S01]  /*0040*/  LDC.64 R16, c[0x0][0x218] ;  /* 0x00008600ff107b82 */ /* 0x000ea20000000a00 */
[----:B------:R-:W3:Y:S07]  /*0050*/  S2R R5, SR_CTAID.X ;  /* 0x0000000000057919 */ /* 0x000eee0000002500 */
[----:B------:R-:W4:Y:S08]  /*0060*/  LDC.64 R22, c[0x0][0x210] ;  /* 0x00008400ff167b82 */ /* 0x000f300000000a00 */
[----:B------:R-:W5:Y:S08]  /*0070*/  LDC.64 R20, c[0x0][0x220] ;  /* 0x00008800ff147b82 */ /* 0x000f700000000a00 */
[----:B------:R-:W2:Y:S08]  /*0080*/  LDC.64 R8, c[0x0][0x230] ;  /* 0x00008c00ff087b82 */ /* 0x000eb00000000a00 */
[----:B------:R-:W2:Y:S01]  /*0090*/  LDC.64 R6, c[0x0][0x238] ;  /* 0x00008e00ff067b82 */ /* 0x000ea20000000a00 */
[----:B-1----:R-:W-:Y:S01]  /*00a0*/  IMAD.SHL.U32 R0, R0, 0x2, RZ ;  /* 0x0000000200007824 */ /* 0x002fe200078e00ff */
[----:B---3--:R-:W-:-:S02]  /*00b0*/  SHF.R.S32.HI R3, RZ, 0x17, R5 ;  /* 0x00000017ff037819 */ /* 0x008fc40000011405 */
[----:B------:R-:W-:Y:S02]  /*00c0*/  CS2R R12, SRZ ;  /* 0x00000000000c7805 */ /* 0x000fe4000001ff00 */
[----:B------:R-:W-:Y:S01]  /*00d0*/  CS2R R10, SRZ ;  /* 0x00000000000a7805 */ /* 0x000fe2000001ff00 */
[----:B------:R-:W-:Y:S01]  /*00e0*/  ULDC.64 UR6, c[0x0][0x248] ;  /* 0x0000920000067ab9 */ /* 0x000fe20000000a00 */
[----:B------:R-:W-:Y:S02]  /*00f0*/  LOP3.LUT R0, R0, 0xfe, RZ, 0xc0, !PT ;  /* 0x000000fe00007812 */ /* 0x000fe400078ec0ff */
[----:B------:R-:W-:-:S03]  /*0100*/  SGXT R3, R3, 0x1 ;  /* 0x000000010303781a */ /* 0x000fc60000000200 */
[----:B------:R-:W-:Y:S02]  /*0110*/  IMAD R0, R5, 0x100, R0 ;  /* 0x0000010005007824 */ /* 0x000fe400078e0200 */
[----:B------:R-:W1:Y:S03]  /*0120*/  LDC.64 R4, c[0x0][0x228] ;  /* 0x00008a00ff047b82 */ /* 0x000e660000000a00 */
[----:B------:R-:W-:Y:S02]  /*0130*/  LEA.HI R3, R3, R0, RZ, 0x6 ;  /* 0x0000000003037211 */ /* 0x000fe400078f30ff */
[----:B------:R-:W-:Y:S02]  /*0140*/  ISETP.GE.AND P0, PT, R0, 0x400, PT ;  /* 0x000004000000780c */ /* 0x000fe40003f06270 */
[----:B------:R-:W-:-:S04]  /*0150*/  SHF.R.S32.HI R3, RZ, 0x6, R3 ;  /* 0x00000006ff037819 */ /* 0x000fc80000011403 */
[----:B------:R-:W-:-:S04]  /*0160*/  LEA.HI R2, R3, R3, RZ, 0x2 ;  /* 0x0000000303027211 */ /* 0x000fc800078f10ff */
[----:B------:R-:W-:-:S05]  /*0170*/  LOP3.LUT R2, R2, 0xfffffffc, RZ, 0xc0, !PT ;  /* 0xfffffffc02027812 */ /* 0x000fca00078ec0ff */
[----:B------:R-:W-:-:S04]  /*0180*/  IMAD.IADD R19, R3, 0x1, -R2 ;  /* 0x0000000103137824 */ /* 0x000fc800078e0a02 */
[----:B-1----:R-:W-:-:S05]  /*0190*/  IMAD.WIDE R4, R19, 0x4, R4 ;  /* 0x0000000413047825 */ /* 0x002fca00078e0204 */
[----:B------:R-:W3:Y:S04]  /*01a0*/  @!P0 LDG.E.EL R15, desc[UR4][R4.64] ;  /* 0x00000004040f8981 */ /* 0x000ee8000c2e1900 */
[----:B------:R4:W3:Y:S01]  /*01b0*/  @!P0 LDG.E.EL R14, desc[UR4][R4.64] ;  /* 0x00000004040e8981 */ /* 0x0008e2000c2e1900 */
[----:B------:R-:W-:Y:S01]  /*01c0*/  CS2R R2, SRZ ;  /* 0x0000000000027805 */ /* 0x000fe2000001ff00 */
[----:B--2---:R-:W-:-:S05]  /*01d0*/  IMAD.WIDE R16, R19, 0x4, R16 ;  /* 0x0000000413107825 */ /* 0x004fca00078e0210 */
[----:B------:R-:W2:Y:S01]  /*01e0*/  @!P0 LDG.E.EL R13, desc[UR4][R16.64] ;  /* 0x00000004100d8981 */ /* 0x000ea2000c2e1900 */
[----:B----4-:R-:W-:-:S03]  /*01f0*/  IMAD.WIDE R4, R0, 0x4, R22 ;  /* 0x0000000400047825 */ /* 0x010fc600078e0216 */
[----:B------:R-:W4:Y:S01]  /*0200*/  @!P0 LDG.E.EL R12, desc[UR4][R16.64] ;  /* 0x00000004100c8981 */ /* 0x000f22000c2e1900 */
[----:B-----5:R-:W-:-:S03]  /*0210*/  IMAD.WIDE R22, R19, 0x4, R20 ;  /* 0x0000000413167825 */ /* 0x020fc600078e0214 */
[----:B------:R-:W4:Y:S01]  /*0220*/  @!P0 LDG.E.64 R2, desc[UR4][R4.64] ;  /* 0x0000000404028981 */ /* 0x000f22000c1e1b00 */
[----:B------:R-:W-:Y:S01]  /*0230*/  CS2R R20, SRZ ;  /* 0x0000000000147805 */ /* 0x000fe2000001ff00 */
[C---:B0-----:R-:W-:Y:S02]  /*0240*/  IMAD.WIDE R8, R19.reuse, 0x4, R8 ;  /* 0x0000000413087825 */ /* 0x041fe400078e0208 */
[----:B------:R-:W5:Y:S02]  /*0250*/  @!P0 LDG.E.EL R11, desc[UR4][R22.64] ;  /* 0x00000004160b8981 */ /* 0x000f64000c2e1900 */
[----:B------:R-:W-:Y:S02]  /*0260*/  IMAD.WIDE R6, R19, 0x4, R6 ;  /* 0x0000000413067825 */ /* 0x000fe400078e0206 */
[----:B------:R-:W2:Y:S01]  /*0270*/  @!P0 LDG.E.EL R10, desc[UR4][R22.64] ;  /* 0x00000004160a8981 */ /* 0x000ea2000c2e1900 */
[----:B------:R-:W-:-:S03]  /*0280*/  CS2R R18, SRZ ;  /* 0x0000000000127805 */ /* 0x000fc6000001ff00 */
[----:B------:R-:W2:Y:S04]  /*0290*/  @!P0 LDG.E.EL R21, desc[UR4][R8.64] ;  /* 0x0000000408158981 */ /* 0x000ea8000c2e1900 */
[----:B------:R-:W2:Y:S04]  /*02a0*/  @!P0 LDG.E.EL R20, desc[UR4][R8.64] ;  /* 0x0000000408148981 */ /* 0x000ea8000c2e1900 */
[----:B------:R-:W2:Y:S04]  /*02b0*/  @!P0 LDG.E.EL R19, desc[UR4][R6.64] ;  /* 0x0000000406138981 */ /* 0x000ea8000c2e1900 */
[----:B------:R0:W2:Y:S02]  /*02c0*/  @!P0 LDG.E.EL R18, desc[UR4][R6.64] ;  /* 0x0000000406128981 */ /* 0x0000a4000c2e1900 */
[----:B0-----:R-:W-:-:S02]  /*02d0*/  IMAD.MOV.U32 R6, RZ, RZ, 0x3e800000 ;  /* 0x3e800000ff067424 */ /* 0x001fc400078e00ff */
[----:B---3--:R-:W-:Y:S01]  /*02e0*/  FADD R15, R15, 9.9999997473787516356e-06 ;  /* 0x3727c5ac0f0f7421 */ /* 0x008fe20000000000 */
[----:B------:R-:W-:-:S03]  /*02f0*/  FADD R14, R14, 9.9999997473787516356e-06 ;  /* 0x3727c5ac0e0e7421 */ /* 0x000fc60000000000 */
[----:B------:R-:W0:Y:S08]  /*0300*/  MUFU.SQRT R16, R15 ;  /* 0x0000000f00107308 */ /* 0x000e300000002000 */
[----:B------:R-:W1:Y:S01]  /*0310*/  MUFU.SQRT R17, R14 ;  /* 0x0000000e00117308 */ /* 0x000e620000002000 */
[C---:B0-----:R-:W-:Y:S02]  /*0320*/  FSETP.GT.AND P1, PT, R16.reuse, 8.50705917302346158658e+37, PT ;  /* 0x7e8000001000780b */ /* 0x041fe40003f24000 */
[----:B------:R-:W-:-:S02]  /*0330*/  FSETP.GEU.AND P3, PT, R16, 1.175494350822287508e-38, PT ;  /* 0x008000001000780b */ /* 0x000fc40003f6e000 */
[C---:B-1----:R-:W-:Y:S02]  /*0340*/  FSETP.GT.AND P2, PT, R17.reuse, 8.50705917302346158658e+37, PT ;  /* 0x7e8000001100780b */ /* 0x042fe40003f44000 */
[----:B------:R-:W-:-:S07]  /*0350*/  FSETP.GEU.AND P4, PT, R17, 1.175494350822287508e-38, PT ;  /* 0x008000001100780b */ /* 0x000fce0003f8e000 */
[----:B------:R-:W-:-:S04]  /*0360*/  @P1 FMUL R16, R16, 0.25 ;  /* 0x3e80000010101820 */ /* 0x000fc80000400000 */
[----:B------:R-:W-:Y:S01]  /*0370*/  @!P3 FMUL R16, R16, 16777216 ;  /* 0x4b8000001010b820 */ /* 0x000fe20000400000 */
[----:B------:R-:W-:-:S04]  /*0380*/  @P2 FMUL R17, R17, 0.25 ;  /* 0x3e80000011112820 */ /* 0x000fc80000400000 */
[----:B------:R-:W-:Y:S01]  /*0390*/  @!P4 FMUL R17, R17, 16777216 ;  /* 0x4b8000001111c820 */ /* 0x000fe20000400000 */
[----:B------:R-:W0:Y:S01]  /*03a0*/  MUFU.RCP R16, R16 ;  /* 0x0000001000107308 */ /* 0x000e220000001000 */
[C---:B------:R-:W-:Y:S02]  /*03b0*/  FSEL R7, R6.reuse, 1, P1 ;  /* 0x3f80000006077808 */ /* 0x040fe40000800000 */
[----:B------:R-:W-:-:S05]  /*03c0*/  FSEL R6, R6, 1, P2 ;  /* 0x3f80000006067808 */ /* 0x000fca0001000000 */
[----:B------:R-:W1:Y:S01]  /*03d0*/  MUFU.RCP R17, R17 ;  /* 0x0000001100117308 */ /* 0x000e620000001000 */
[----:B------:R-:W-:Y:S01]  /*03e0*/  @!P3 FMUL R7, R7, 16777216 ;  /* 0x4b8000000707b820 */ /* 0x000fe20000400000 */
[----:B------:R-:W-:Y:S01]  /*03f0*/  @!P4 FMUL R6, R6, 16777216 ;  /* 0x4b8000000606c820 */ /* 0x000fe20000400000 */
[----:B----4-:R-:W-:Y:S01]  /*0400*/  FADD R3, R12, R3 ;  /* 0x000000030c037221 */ /* 0x010fe20000000000 */
[----:B--2---:R-:W-:Y:S01]  /*0410*/  FADD R2, R13, R2 ;  /* 0x000000020d027221 */ /* 0x004fe20000000000 */
[----:B0-----:R-:W-:Y:S02]  /*0420*/  FMUL R8, R16, R7 ;  /* 0x0000000710087220 */ /* 0x001fe40000400000 */
[----:B------:R-:W-:Y:S01]  /*0430*/  FADD R10, R3, -R10 ;  /* 0x8000000a030a7221 */ /* 0x000fe20000000000 */
[----:B-----5:R-:W-:Y:S01]  /*0440*/  FADD R11, R2, -R11 ;  /* 0x8000000b020b7221 */ /* 0x020fe20000000000 */
[----:B-1----:R-:W-:Y:S02]  /*0450*/  FMUL R9, R17, R6 ;  /* 0x0000000611097220 */ /* 0x002fe40000400000 */
[----:B------:R-:W0:Y:S01]  /*0460*/  LDC.64 R6, c[0x0][0x240] ;  /* 0x00009000ff067b82 */ /* 0x000e220000000a00 */
[----:B------:R-:W-:Y:S01]  /*0470*/  FMUL R11, R8, R11 ;  /* 0x0000000b080b7220 */ /* 0x000fe20000400000 */
[----:B------:R-:W-:-:S03]  /*0480*/  FMUL R10, R9, R10 ;  /* 0x0000000a090a7220 */ /* 0x000fc60000400000 */
[----:B------:R-:W-:Y:S01]  /*0490*/  FFMA R11, R11, R21, R18 ;  /* 0x000000150b0b7223 */ /* 0x000fe20000000012 */
[----:B------:R-:W-:-:S04]  /*04a0*/  FFMA R10, R10, R20, R19 ;  /* 0x000000140a0a7223 */ /* 0x000fc80000000013 */
[C---:B------:R-:W-:Y:S02]  /*04b0*/  FSETP.GEU.AND P2, PT, R11.reuse, RZ, PT ;  /* 0x000000ff0b00720b */ /* 0x040fe40003f4e000 */
[C---:B------:R-:W-:Y:S02]  /*04c0*/  FSETP.GEU.AND P1, PT, R10.reuse, RZ, PT ;  /* 0x000000ff0a00720b */ /* 0x040fe40003f2e000 */
[----:B------:R-:W-:Y:S02]  /*04d0*/  FSEL R12, R11, RZ, P2 ;  /* 0x000000ff0b0c7208 */ /* 0x000fe40001000000 */
[----:B------:R-:W-:Y:S02]  /*04e0*/  FSEL R13, R10, RZ, P1 ;  /* 0x000000ff0a0d7208 */ /* 0x000fe40000800000 */
[----:B------:R-:W-:Y:S02]  /*04f0*/  FSETP.GTU.AND P3, PT, R12, RZ, PT ;  /* 0x000000ff0c00720b */ /* 0x000fe40003f6c000 */
[----:B------:R-:W-:-:S02]  /*0500*/  FSETP.GTU.AND P2, PT, R13, RZ, PT ;  /* 0x000000ff0d00720b */ /* 0x000fc40003f4c000 */
[----:B------:R-:W-:Y:S01]  /*0510*/  IADD3 R8, P1, R0, UR6, RZ ;  /* 0x0000000600087c10 */ /* 0x000fe2000ff3e0ff */
[C---:B0-----:R-:W-:Y:S01]  /*0520*/  IMAD.WIDE R6, R0.reuse, 0x4, R6 ;  /* 0x0000000400067825 */ /* 0x041fe200078e0206 */
[----:B------:R-:W-:Y:S01]  /*0530*/  SEL R11, RZ, 0x100, P2 ;  /* 0x00000100ff0b7807 */ /* 0x000fe20001000000 */
[----:B------:R0:W-:Y:S01]  /*0540*/  @!P0 STG.E.64 desc[UR4][R4.64], R2 ;  /* 0x0000000204008986 */ /* 0x0001e2000c101b04 */
[----:B------:R-:W-:Y:S02]  /*0550*/  SEL R10, RZ, 0x1, P3 ;  /* 0x00000001ff0a7807 */ /* 0x000fe40001800000 */
[----:B------:R-:W-:Y:S01]  /*0560*/  LEA.HI.X.SX32 R9, R0, UR7, 0x1, P1 ;  /* 0x0000000700097c11 */ /* 0x000fe200088f0eff */
[----:B------:R0:W-:Y:S02]  /*0570*/  @!P0 STG.E.64 desc[UR4][R6.64], R12 ;  /* 0x0000000c06008986 */ /* 0x0001e4000c101b04 */
[----:B------:R-:W-:Y:S01]  /*0580*/  IMAD.IADD R11, R10, 0x1, R11 ;  /* 0x000000010a0b7824 */ /* 0x000fe200078e020b */
[----:B0-----:R-:W-:Y:S06]  /*0590*/  @P0 EXIT ;  /* 0x000000000000094d */ /* 0x001fec0003800000 */
[----:B------:R-:W-:Y:S01]  /*05a0*/  STG.E.U16 desc[UR4][R8.64], R11 ;  /* 0x0000000b08007986 */ /* 0x000fe2000c101504 */
[----:B------:R-:W-:Y:S05]  /*05b0*/  EXIT ;  /* 0x000000000000794d */ /* 0x000fea0003800000 */
.L_x_0:
[----:B------:R-:W-:-:S00]  /*05c0*/  BRA `(.L_x_0) ;  /* 0xfffffffc00fc7947 */ /* 0x000fc0000383ffff */
[----:B------:R-:W-:-:S00]  /*05d0*/  NOP ;  /* 0x0000000000007918 */ /* 0x000fc00000000000 */
        /* <DEDUP_REMOVED lines=10> */
.L_x_1:


//--------------------- .nv.global.init           --------------------------
	.section	.nv.global.init,"aw",@progbits
.nv.global.init:
	.type		_$_str,@object
	.size		_$_str,(_$_str_$_2 - _$_str)
_$_str:
        /*0000*/ 	.byte	0x5f, 0x5f, 0x43, 0x55, 0x44, 0x41, 0x5f, 0x46, 0x54, 0x5a, 0x00
	.type		_$_str_$_2,@object
	.size		_$_str_$_2,(.L_1 - _$_str_$_2)
_$_str_$_2:
        /*000b*/ 	.byte	0x5f, 0x5f, 0x43, 0x55, 0x44, 0x41, 0x5f, 0x50, 0x52, 0x45, 0x43, 0x5f, 0x53, 0x51, 0x52, 0x54
        /*001b*/ 	.byte	0x00
.L_1:


//--------------------- .nv.constant0.triton_poi_fused__native_batch_norm_legit_no_training_convolution_relu_threshold_backward_2 --------------------------
	.section	.nv.constant0.triton_poi_fused__native_batch_norm_legit_no_training_convolution_relu_threshold_backward_2,"a",@progbits
	.sectionflags	@""
	.align	4
.nv.constant0.triton_poi_fused__native_batch_norm_legit_no_training_convolution_relu_threshold_backward_2:
	.zero		596
